//
// Generated by NVIDIA NVVM Compiler
//
// Compiler Build ID: CL-36424714
// Cuda compilation tools, release 13.0, V13.0.88
// Based on NVVM 20.0.0
//

.version 9.0
.target sm_100
.address_size 64

	// .globl	_Z6reducePfS_m
// _ZZ6reducePfS_mE5sdata has been demoted

.visible .entry _Z6reducePfS_m(
	.param .u64 .ptr .align 1 _Z6reducePfS_m_param_0,
	.param .u64 .ptr .align 1 _Z6reducePfS_m_param_1,
	.param .u64 _Z6reducePfS_m_param_2
)
{
	.reg .pred 	%p<4>;
	.reg .b32 	%r<12>;
	.reg .b32 	%f<4>;
	// demoted variable
	.shared .align 4 .b8 _ZZ6reducePfS_mE5sdata[1024];
	mov.u32 	%r1, %tid.x;
	shl.b32 	%r6, %r1, 2;
	mov.u32 	%r7, _ZZ6reducePfS_mE5sdata;
	add.s32 	%r2, %r7, %r6;
	mov.b32 	%r8, 0;
	st.shared.u32 	[%r2], %r8;
	mov.u32 	%r11, %ntid.x;
	setp.lt.u32 	%p1, %r11, 2;
	@%p1 bra 	$L__BB0_4;
$L__BB0_1:
	shr.u32 	%r5, %r11, 1;
	bar.sync 	0;
	setp.ge.u32 	%p2, %r1, %r5;
	@%p2 bra 	$L__BB0_3;
	ld.shared.f32 	%f1, [%r2];
	shl.b32 	%r9, %r5, 2;
	add.s32 	%r10, %r2, %r9;
	ld.shared.f32 	%f2, [%r10];
	max.f32 	%f3, %f1, %f2;
	st.shared.f32 	[%r2], %f3;
$L__BB0_3:
	setp.gt.u32 	%p3, %r11, 3;
	mov.u32 	%r11, %r5;
	@%p3 bra 	$L__BB0_1;
$L__BB0_4:
	ret;

}


// ===== COMPILED SASS (sm_100) =====

	.target	sm_100

	.elftype	@"ET_EXEC"


//--------------------- .note.nv.tkinfo           --------------------------
	.section	.note.nv.tkinfo,"",@"SHT_NOTE"
	.sectionflags	@"SHF_NOTE_NV_TKINFO"
	.tkinfo
        /*0018*/ 	.word	0x00000002
        /*0030*/ 	.string	""
        /*0030*/ 	.string	"ptxas"
        /*0030*/ 	.string	"Cuda compilation tools, release 13.0, V13.0.88"
        /*0030*/ 	.string	"Build cuda_13.0.r13.0/compiler.36424714_0"
        /*0030*/ 	.string	"-arch sm_100 -m 64 "



//--------------------- .note.nv.cuinfo           --------------------------
	.section	.note.nv.cuinfo,"",@"SHT_NOTE"
	.sectionflags	@"SHF_NOTE_NV_CUINFO"
        /*0018*/ 	.short	0x0002
        /*001a*/ 	.short	0x0064
        /*001c*/ 	.short	0x0082
	.zero		2


//--------------------- .nv.info                  --------------------------
	.section	.nv.info,"",@"SHT_CUDA_INFO"
	.align	4


	//----- nvinfo : EIATTR_REGCOUNT
	.align		4
        /*0000*/ 	.byte	0x04, 0x2f
        /*0002*/ 	.short	(.L_1 - .L_0)
	.align		4
.L_0:
        /*0004*/ 	.word	index@(_Z6reducePfS_m)
        /*0008*/ 	.word	0x00000009


	//----- nvinfo : EIATTR_FRAME_SIZE
	.align		4
.L_1:
        /*000c*/ 	.byte	0x04, 0x11
        /*000e*/ 	.short	(.L_3 - .L_2)
	.align		4
.L_2:
        /*0010*/ 	.word	index@(_Z6reducePfS_m)
        /*0014*/ 	.word	0x00000000


	//----- nvinfo : EIATTR_MIN_STACK_SIZE
	.align		4
.L_3:
        /*0018*/ 	.byte	0x04, 0x12
        /*001a*/ 	.short	(.L_5 - .L_4)
	.align		4
.L_4:
        /*001c*/ 	.word	index@(_Z6reducePfS_m)
        /*0020*/ 	.word	0x00000000
.L_5:


//--------------------- .nv.compat                --------------------------
	.section	.nv.compat,"",@"SHT_CUDA_COMPAT_INFO"
	.align	4
        /*0000*/ 	.byte	0x02, 0x09, 0x00, 0x00, 0x02, 0x02, 0x01, 0x00, 0x02, 0x05, 0x05, 0x00, 0x03, 0x07, 0x01, 0x01
        /*0010*/ 	.byte	0x02, 0x03, 0x00, 0x00, 0x02, 0x06, 0x01, 0x00, 0x04, 0x0b, 0x08, 0x00, 0x09, 0x00, 0x00, 0x00
        /*0020*/ 	.byte	0x00, 0x00, 0x00, 0x00


//--------------------- .nv.info._Z6reducePfS_m   --------------------------
	.section	.nv.info._Z6reducePfS_m,"",@"SHT_CUDA_INFO"
	.sectionflags	@""
	.align	4


	//----- nvinfo : EIATTR_CUDA_API_VERSION
	.align		4
        /*0000*/ 	.byte	0x04, 0x37
        /*0002*/ 	.short	(.L_7 - .L_6)
.L_6:
        /*0004*/ 	.word	0x00000082


	//----- nvinfo : EIATTR_KPARAM_INFO
	.align		4
.L_7:
        /*0008*/ 	.byte	0x04, 0x17
        /*000a*/ 	.short	(.L_9 - .L_8)
.L_8:
        /*000c*/ 	.word	0x00000000
        /*0010*/ 	.short	0x0002
        /*0012*/ 	.short	0x0010
        /*0014*/ 	.byte	0x00, 0xf0, 0x21, 0x00


	//----- nvinfo : EIATTR_KPARAM_INFO
	.align		4
.L_9:
        /*0018*/ 	.byte	0x04, 0x17
        /*001a*/ 	.short	(.L_11 - .L_10)
.L_10:
        /*001c*/ 	.word	0x00000000
        /*0020*/ 	.short	0x0001
        /*0022*/ 	.short	0x0008
        /*0024*/ 	.byte	0x00, 0xf5, 0x21, 0x00


	//----- nvinfo : EIATTR_KPARAM_INFO
	.align		4
.L_11:
        /*0028*/ 	.byte	0x04, 0x17
        /*002a*/ 	.short	(.L_13 - .L_12)
.L_12:
        /*002c*/ 	.word	0x00000000
        /*0030*/ 	.short	0x0000
        /*0032*/ 	.short	0x0000
        /*0034*/ 	.byte	0x00, 0xf5, 0x21, 0x00


	//----- nvinfo : EIATTR_SPARSE_MMA_MASK
	.align		4
.L_13:
        /*0038*/ 	.byte	0x03, 0x50
        /*003a*/ 	.short	0x0000


	//----- nvinfo : EIATTR_MAXREG_COUNT
	.align		4
        /*003c*/ 	.byte	0x03, 0x1b
        /*003e*/ 	.short	0x00ff


	//----- nvinfo : EIATTR_NUM_BARRIERS
	.align		4
        /*0040*/ 	.byte	0x02, 0x4c
        /*0042*/ 	.byte	0x01
	.zero		1


	//----- nvinfo : EIATTR_MERCURY_ISA_VERSION
	.align		4
        /*0044*/ 	.byte	0x03, 0x5f
        /*0046*/ 	.short	0x0101


	//----- nvinfo : EIATTR_VRC_CTA_INIT_COUNT
	.align		4
        /*0048*/ 	.byte	0x02, 0x4a
	.zero		1
	.zero		1


	//----- nvinfo : EIATTR_EXIT_INSTR_OFFSETS
	.align		4
        /*004c*/ 	.byte	0x04, 0x1c
        /*004e*/ 	.short	(.L_15 - .L_14)


	//   ....[0]....
.L_14:
        /*0050*/ 	.word	0x00000090


	//   ....[1]....
        /*0054*/ 	.word	0x00000150


	//----- nvinfo : EIATTR_CBANK_PARAM_SIZE
	.align		4
.L_15:
        /*0058*/ 	.byte	0x03, 0x19
        /*005a*/ 	.short	0x0018


	//----- nvinfo : EIATTR_PARAM_CBANK
	.align		4
        /*005c*/ 	.byte	0x04, 0x0a
        /*005e*/ 	.short	(.L_17 - .L_16)
	.align		4
.L_16:
        /*0060*/ 	.word	index@(.nv.constant0._Z6reducePfS_m)
        /*0064*/ 	.short	0x0380
        /*0066*/ 	.short	0x0018


	//----- nvinfo : EIATTR_SW_WAR
	.align		4
.L_17:
        /*0068*/ 	.byte	0x04, 0x36
        /*006a*/ 	.short	(.L_19 - .L_18)
.L_18:
        /*006c*/ 	.word	0x00000008
.L_19:


//--------------------- .nv.callgraph             --------------------------
	.section	.nv.callgraph,"",@"SHT_CUDA_CALLGRAPH"
	.align	4
	.sectionentsize	8
	.align		4
        /*0000*/ 	.word	0x00000000
	.align		4
        /*0004*/ 	.word	0xffffffff
	.align		4
        /*0008*/ 	.word	0x00000000
	.align		4
        /*000c*/ 	.word	0xfffffffe
	.align		4
        /*0010*/ 	.word	0x00000000
	.align		4
        /*0014*/ 	.word	0xfffffffd
	.align		4
        /*0018*/ 	.word	0x00000000
	.align		4
        /*001c*/ 	.word	0xfffffffc


//--------------------- .text._Z6reducePfS_m      --------------------------
	.section	.text._Z6reducePfS_m,"ax",@progbits
	.align	128
        .global         _Z6reducePfS_m
        .type           _Z6reducePfS_m,@function
        .size           _Z6reducePfS_m,(.L_x_2 - _Z6reducePfS_m)
        .other          _Z6reducePfS_m,@"STO_CUDA_ENTRY STV_DEFAULT"
_Z6reducePfS_m:
.text._Z6reducePfS_m:
[----:B------:R-:W-:Y:S01]  /*0000*/  LDC R1, c[0x0][0x37c] ;  /* 0x0000df00ff017b82 */ /* 0x000fe20000000800 */
[----:B------:R-:W0:Y:S07]  /*0010*/  S2R R5, SR_TID.X ;  /* 0x0000000000057919 */ /* 0x000e2e0000002100 */
[----:B------:R-:W1:Y:S01]  /*0020*/  LDC R2, c[0x0][0x360] ;  /* 0x0000d800ff027b82 */ /* 0x000e620000000800 */
[----:B------:R-:W-:-:S07]  /*0030*/  UMOV UR4, 0x400 ;  /* 0x0000040000047882 */ /* 0x000fce0000000000 */
[----:B------:R-:W2:Y:S01]  /*0040*/  S2UR UR5, SR_CgaCtaId ;  /* 0x00000000000579c3 */ /* 0x000ea20000008800 */
[----:B-1----:R-:W-:Y:S01]  /*0050*/  ISETP.GE.U32.AND P0, PT, R2, 0x2, PT ;  /* 0x000000020200780c */ /* 0x002fe20003f06070 */
[----:B--2---:R-:W-:-:S06]  /*0060*/  ULEA UR4, UR5, UR4, 0x18 ;  /* 0x0000000405047291 */ /* 0x004fcc000f8ec0ff */
[----:B0-----:R-:W-:-:S05]  /*0070*/  LEA R0, R5, UR4, 0x2 ;  /* 0x0000000405007c11 */ /* 0x001fca000f8e10ff */
[----:B------:R0:W-:Y:S01]  /*0080*/  STS [R0], RZ ;  /* 0x000000ff00007388 */ /* 0x0001e20000000800 */
[----:B------:R-:W-:Y:S05]  /*0090*/  @!P0 EXIT ;  /* 0x000000000000894d */ /* 0x000fea0003800000 */
.L_x_0:
[----:B------:R-:W-:Y:S01]  /*00a0*/  BAR.SYNC.DEFER_BLOCKING 0x0 ;  /* 0x0000000000007b1d */ /* 0x000fe20000010000 */
[----:B------:R-:W-:-:S04]  /*00b0*/  SHF.R.U32.HI R6, RZ, 0x1, R2 ;  /* 0x00000001ff067819 */ /* 0x000fc80000011602 */
[----:B------:R-:W-:-:S13]  /*00c0*/  ISETP.GE.U32.AND P0, PT, R5, R6, PT ;  /* 0x000000060500720c */ /* 0x000fda0003f06070 */
[----:B------:R-:W-:Y:S01]  /*00d0*/  @!P0 IMAD R4, R6, 0x4, R0 ;  /* 0x0000000406048824 */ /* 0x000fe200078e0200 */
[----:B------:R-:W-:Y:S05]  /*00e0*/  @!P0 LDS R3, [R0] ;  /* 0x0000000000038984 */ /* 0x000fea0000000800 */
[----:B------:R-:W1:Y:S02]  /*00f0*/  @!P0 LDS R4, [R4] ;  /* 0x0000000004048984 */ /* 0x000e640000000800 */
[----:B-1----:R-:W-:-:S05]  /*0100*/  @!P0 FMNMX R3, R3, R4, !PT ;  /* 0x0000000403038209 */ /* 0x002fca0007800000 */
[----:B------:R1:W-:Y:S01]  /*0110*/  @!P0 STS [R0], R3 ;  /* 0x0000000300008388 */ /* 0x0003e20000000800 */
[----:B------:R-:W-:Y:S01]  /*0120*/  ISETP.GT.U32.AND P0, PT, R2, 0x3, PT ;  /* 0x000000030200780c */ /* 0x000fe20003f04070 */
[----:B------:R-:W-:-:S12]  /*0130*/  IMAD.MOV.U32 R2, RZ, RZ, R6 ;  /* 0x000000ffff027224 */ /* 0x000fd800078e0006 */
[----:B-1----:R-:W-:Y:S05]  /*0140*/  @P0 BRA `(.L_x_0) ;  /* 0xfffffffc00d40947 */ /* 0x002fea000383ffff */
[----:B------:R-:W-:Y:S05]  /*0150*/  EXIT ;  /* 0x000000000000794d */ /* 0x000fea0003800000 */
.L_x_1:
[----:B------:R-:W-:-:S00]  /*0160*/  BRA `(.L_x_1) ;  /* 0xfffffffc00fc7947 */ /* 0x000fc0000383ffff */
[----:B------:R-:W-:-:S00]  /*0170*/  NOP ;  /* 0x0000000000007918 */ /* 0x000fc00000000000 */
        /* <DEDUP_REMOVED lines=8> */
.L_x_2:


//--------------------- .nv.shared._Z6reducePfS_m --------------------------
	.section	.nv.shared._Z6reducePfS_m,"aw",@nobits
	.sectionflags	@""
	.align	4
.nv.shared._Z6reducePfS_m:
	.zero		2048


//--------------------- .nv.shared.reserved.0     --------------------------
	.section	.nv.shared.reserved.0,"aw",@nobits
	.weak		__nv_reservedSMEM_offset_0_alias
	.size		__nv_reservedSMEM_offset_0_alias, 0, 64
	.other		__nv_reservedSMEM_offset_0_alias,@"STO_CUDA_RESERVED_SHARED STV_DEFAULT"
__nv_reservedSMEM_offset_0_alias:
	.zero		0
	.zero		64


//--------------------- .nv.constant0._Z6reducePfS_m --------------------------
	.section	.nv.constant0._Z6reducePfS_m,"a",@progbits
	.sectionflags	@""
	.align	4
.nv.constant0._Z6reducePfS_m:
	.zero		920


//--------------------- SYMBOLS --------------------------

	.type		.nv.reservedSmem.offset0,@object
	.size		.nv.reservedSmem.offset0,0x4
	.type		.nv.reservedSmem.cap,@object
	.size		.nv.reservedSmem.cap,0x4
